//
// Generated by NVIDIA NVVM Compiler
//
// Compiler Build ID: CL-36424714
// Cuda compilation tools, release 13.0, V13.0.88
// Based on NVVM 20.0.0
//

.version 9.0
.target sm_100
.address_size 64

	// .globl	_Z17vector_add_kernelPKiS0_Pii

.visible .entry _Z17vector_add_kernelPKiS0_Pii(
	.param .u64 .ptr .align 1 _Z17vector_add_kernelPKiS0_Pii_param_0,
	.param .u64 .ptr .align 1 _Z17vector_add_kernelPKiS0_Pii_param_1,
	.param .u64 .ptr .align 1 _Z17vector_add_kernelPKiS0_Pii_param_2,
	.param .u32 _Z17vector_add_kernelPKiS0_Pii_param_3
)
{
	.reg .pred 	%p<2>;
	.reg .b32 	%r<9>;
	.reg .b64 	%rd<11>;

	ld.param.u64 	%rd1, [_Z17vector_add_kernelPKiS0_Pii_param_0];
	ld.param.u64 	%rd2, [_Z17vector_add_kernelPKiS0_Pii_param_1];
	ld.param.u64 	%rd3, [_Z17vector_add_kernelPKiS0_Pii_param_2];
	ld.param.u32 	%r2, [_Z17vector_add_kernelPKiS0_Pii_param_3];
	mov.u32 	%r3, %tid.x;
	mov.u32 	%r4, %ntid.x;
	mov.u32 	%r5, %ctaid.x;
	mad.lo.s32 	%r1, %r4, %r5, %r3;
	setp.ge.s32 	%p1, %r1, %r2;
	@%p1 bra 	$L__BB0_2;
	cvta.to.global.u64 	%rd4, %rd1;
	cvta.to.global.u64 	%rd5, %rd2;
	cvta.to.global.u64 	%rd6, %rd3;
	mul.wide.s32 	%rd7, %r1, 4;
	add.s64 	%rd8, %rd4, %rd7;
	ld.global.u32 	%r6, [%rd8];
	add.s64 	%rd9, %rd5, %rd7;
	ld.global.u32 	%r7, [%rd9];
	add.s32 	%r8, %r7, %r6;
	add.s64 	%rd10, %rd6, %rd7;
	st.global.u32 	[%rd10], %r8;
$L__BB0_2:
	ret;

}


// ===== COMPILED SASS (sm_100) =====

	.target	sm_100

	.elftype	@"ET_EXEC"


//--------------------- .note.nv.tkinfo           --------------------------
	.section	.note.nv.tkinfo,"",@"SHT_NOTE"
	.sectionflags	@"SHF_NOTE_NV_TKINFO"
	.tkinfo
        /*0018*/ 	.word	0x00000002
        /*0030*/ 	.string	""
        /*0030*/ 	.string	"ptxas"
        /*0030*/ 	.string	"Cuda compilation tools, release 13.0, V13.0.88"
        /*0030*/ 	.string	"Build cuda_13.0.r13.0/compiler.36424714_0"
        /*0030*/ 	.string	"-arch sm_100 -m 64 "



//--------------------- .note.nv.cuinfo           --------------------------
	.section	.note.nv.cuinfo,"",@"SHT_NOTE"
	.sectionflags	@"SHF_NOTE_NV_CUINFO"
        /*0018*/ 	.short	0x0002
        /*001a*/ 	.short	0x0064
        /*001c*/ 	.short	0x0082
	.zero		2


//--------------------- .nv.info                  --------------------------
	.section	.nv.info,"",@"SHT_CUDA_INFO"
	.align	4


	//----- nvinfo : EIATTR_REGCOUNT
	.align		4
        /*0000*/ 	.byte	0x04, 0x2f
        /*0002*/ 	.short	(.L_1 - .L_0)
	.align		4
.L_0:
        /*0004*/ 	.word	index@(_Z17vector_add_kernelPKiS0_Pii)
        /*0008*/ 	.word	0x0000000c


	//----- nvinfo : EIATTR_FRAME_SIZE
	.align		4
.L_1:
        /*000c*/ 	.byte	0x04, 0x11
        /*000e*/ 	.short	(.L_3 - .L_2)
	.align		4
.L_2:
        /*0010*/ 	.word	index@(_Z17vector_add_kernelPKiS0_Pii)
        /*0014*/ 	.word	0x00000000


	//----- nvinfo : EIATTR_MIN_STACK_SIZE
	.align		4
.L_3:
        /*0018*/ 	.byte	0x04, 0x12
        /*001a*/ 	.short	(.L_5 - .L_4)
	.align		4
.L_4:
        /*001c*/ 	.word	index@(_Z17vector_add_kernelPKiS0_Pii)
        /*0020*/ 	.word	0x00000000
.L_5:


//--------------------- .nv.compat                --------------------------
	.section	.nv.compat,"",@"SHT_CUDA_COMPAT_INFO"
	.align	4
        /*0000*/ 	.byte	0x02, 0x09, 0x00, 0x00, 0x02, 0x02, 0x01, 0x00, 0x02, 0x05, 0x05, 0x00, 0x03, 0x07, 0x01, 0x01
        /*0010*/ 	.byte	0x02, 0x03, 0x00, 0x00, 0x02, 0x06, 0x01, 0x00, 0x04, 0x0b, 0x08, 0x00, 0x09, 0x00, 0x00, 0x00
        /*0020*/ 	.byte	0x00, 0x00, 0x00, 0x00


//--------------------- .nv.info._Z17vector_add_kernelPKiS0_Pii --------------------------
	.section	.nv.info._Z17vector_add_kernelPKiS0_Pii,"",@"SHT_CUDA_INFO"
	.sectionflags	@""
	.align	4


	//----- nvinfo : EIATTR_CUDA_API_VERSION
	.align		4
        /*0000*/ 	.byte	0x04, 0x37
        /*0002*/ 	.short	(.L_7 - .L_6)
.L_6:
        /*0004*/ 	.word	0x00000082


	//----- nvinfo : EIATTR_KPARAM_INFO
	.align		4
.L_7:
        /*0008*/ 	.byte	0x04, 0x17
        /*000a*/ 	.short	(.L_9 - .L_8)
.L_8:
        /*000c*/ 	.word	0x00000000
        /*0010*/ 	.short	0x0003
        /*0012*/ 	.short	0x0018
        /*0014*/ 	.byte	0x00, 0xf0, 0x11, 0x00


	//----- nvinfo : EIATTR_KPARAM_INFO
	.align		4
.L_9:
        /*0018*/ 	.byte	0x04, 0x17
        /*001a*/ 	.short	(.L_11 - .L_10)
.L_10:
        /*001c*/ 	.word	0x00000000
        /*0020*/ 	.short	0x0002
        /*0022*/ 	.short	0x0010
        /*0024*/ 	.byte	0x00, 0xf5, 0x21, 0x00


	//----- nvinfo : EIATTR_KPARAM_INFO
	.align		4
.L_11:
        /*0028*/ 	.byte	0x04, 0x17
        /*002a*/ 	.short	(.L_13 - .L_12)
.L_12:
        /*002c*/ 	.word	0x00000000
        /*0030*/ 	.short	0x0001
        /*0032*/ 	.short	0x0008
        /*0034*/ 	.byte	0x00, 0xf5, 0x21, 0x00


	//----- nvinfo : EIATTR_KPARAM_INFO
	.align		4
.L_13:
        /*0038*/ 	.byte	0x04, 0x17
        /*003a*/ 	.short	(.L_15 - .L_14)
.L_14:
        /*003c*/ 	.word	0x00000000
        /*0040*/ 	.short	0x0000
        /*0042*/ 	.short	0x0000
        /*0044*/ 	.byte	0x00, 0xf5, 0x21, 0x00


	//----- nvinfo : EIATTR_SPARSE_MMA_MASK
	.align		4
.L_15:
        /*0048*/ 	.byte	0x03, 0x50
        /*004a*/ 	.short	0x0000


	//----- nvinfo : EIATTR_MAXREG_COUNT
	.align		4
        /*004c*/ 	.byte	0x03, 0x1b
        /*004e*/ 	.short	0x00ff


	//----- nvinfo : EIATTR_MERCURY_ISA_VERSION
	.align		4
        /*0050*/ 	.byte	0x03, 0x5f
        /*0052*/ 	.short	0x0101


	//----- nvinfo : EIATTR_VRC_CTA_INIT_COUNT
	.align		4
        /*0054*/ 	.byte	0x02, 0x4a
	.zero		1
	.zero		1


	//----- nvinfo : EIATTR_EXIT_INSTR_OFFSETS
	.align		4
        /*0058*/ 	.byte	0x04, 0x1c
        /*005a*/ 	.short	(.L_17 - .L_16)


	//   ....[0]....
.L_16:
        /*005c*/ 	.word	0x00000070


	//   ....[1]....
        /*0060*/ 	.word	0x00000130


	//----- nvinfo : EIATTR_CBANK_PARAM_SIZE
	.align		4
.L_17:
        /*0064*/ 	.byte	0x03, 0x19
        /*0066*/ 	.short	0x001c


	//----- nvinfo : EIATTR_PARAM_CBANK
	.align		4
        /*0068*/ 	.byte	0x04, 0x0a
        /*006a*/ 	.short	(.L_19 - .L_18)
	.align		4
.L_18:
        /*006c*/ 	.word	index@(.nv.constant0._Z17vector_add_kernelPKiS0_Pii)
        /*0070*/ 	.short	0x0380
        /*0072*/ 	.short	0x001c


	//----- nvinfo : EIATTR_SW_WAR
	.align		4
.L_19:
        /*0074*/ 	.byte	0x04, 0x36
        /*0076*/ 	.short	(.L_21 - .L_20)
.L_20:
        /*0078*/ 	.word	0x00000008
.L_21:


//--------------------- .nv.callgraph             --------------------------
	.section	.nv.callgraph,"",@"SHT_CUDA_CALLGRAPH"
	.align	4
	.sectionentsize	8
	.align		4
        /*0000*/ 	.word	0x00000000
	.align		4
        /*0004*/ 	.word	0xffffffff
	.align		4
        /*0008*/ 	.word	0x00000000
	.align		4
        /*000c*/ 	.word	0xfffffffe
	.align		4
        /*0010*/ 	.word	0x00000000
	.align		4
        /*0014*/ 	.word	0xfffffffd
	.align		4
        /*0018*/ 	.word	0x00000000
	.align		4
        /*001c*/ 	.word	0xfffffffc


//--------------------- .text._Z17vector_add_kernelPKiS0_Pii --------------------------
	.section	.text._Z17vector_add_kernelPKiS0_Pii,"ax",@progbits
	.align	128
        .global         _Z17vector_add_kernelPKiS0_Pii
        .type           _Z17vector_add_kernelPKiS0_Pii,@function
        .size           _Z17vector_add_kernelPKiS0_Pii,(.L_x_1 - _Z17vector_add_kernelPKiS0_Pii)
        .other          _Z17vector_add_kernelPKiS0_Pii,@"STO_CUDA_ENTRY STV_DEFAULT"
_Z17vector_add_kernelPKiS0_Pii:
.text._Z17vector_add_kernelPKiS0_Pii:
[----:B------:R-:W-:Y:S01]  /*0000*/  LDC R1, c[0x0][0x37c] ;  /* 0x0000df00ff017b82 */ /* 0x000fe20000000800 */
[----:B------:R-:W0:Y:S01]  /*0010*/  S2R R9, SR_TID.X ;  /* 0x0000000000097919 */ /* 0x000e220000002100 */
[----:B------:R-:W0:Y:S01]  /*0020*/  LDCU UR4, c[0x0][0x360] ;  /* 0x00006c00ff0477ac */ /* 0x000e220008000800 */
[----:B------:R-:W0:Y:S01]  /*0030*/  S2R R0, SR_CTAID.X ;  /* 0x0000000000007919 */ /* 0x000e220000002500 */
[----:B------:R-:W1:Y:S01]  /*0040*/  LDCU UR5, c[0x0][0x398] ;  /* 0x00007300ff0577ac */ /* 0x000e620008000800 */
[----:B0-----:R-:W-:-:S05]  /*0050*/  IMAD R9, R0, UR4, R9 ;  /* 0x0000000400097c24 */ /* 0x001fca000f8e0209 */
[----:B-1----:R-:W-:-:S13]  /*0060*/  ISETP.GE.AND P0, PT, R9, UR5, PT ;  /* 0x0000000509007c0c */ /* 0x002fda000bf06270 */
[----:B------:R-:W-:Y:S05]  /*0070*/  @P0 EXIT ;  /* 0x000000000000094d */ /* 0x000fea0003800000 */
[----:B------:R-:W0:Y:S01]  /*0080*/  LDC.64 R2, c[0x0][0x380] ;  /* 0x0000e000ff027b82 */ /* 0x000e220000000a00 */
[----:B------:R-:W1:Y:S07]  /*0090*/  LDCU.64 UR4, c[0x0][0x358] ;  /* 0x00006b00ff0477ac */ /* 0x000e6e0008000a00 */
[----:B------:R-:W2:Y:S08]  /*00a0*/  LDC.64 R4, c[0x0][0x388] ;  /* 0x0000e200ff047b82 */ /* 0x000eb00000000a00 */
[----:B------:R-:W3:Y:S01]  /*00b0*/  LDC.64 R6, c[0x0][0x390] ;  /* 0x0000e400ff067b82 */ /* 0x000ee20000000a00 */
[----:B0-----:R-:W-:-:S06]  /*00c0*/  IMAD.WIDE R2, R9, 0x4, R2 ;  /* 0x0000000409027825 */ /* 0x001fcc00078e0202 */
[----:B-1----:R-:W4:Y:S01]  /*00d0*/  LDG.E R2, desc[UR4][R2.64] ;  /* 0x0000000402027981 */ /* 0x002f22000c1e1900 */
[----:B--2---:R-:W-:-:S06]  /*00e0*/  IMAD.WIDE R4, R9, 0x4, R4 ;  /* 0x0000000409047825 */ /* 0x004fcc00078e0204 */
[----:B------:R-:W4:Y:S01]  /*00f0*/  LDG.E R5, desc[UR4][R4.64] ;  /* 0x0000000404057981 */ /* 0x000f22000c1e1900 */
[----:B---3--:R-:W-:Y:S01]  /*0100*/  IMAD.WIDE R6, R9, 0x4, R6 ;  /* 0x0000000409067825 */ /* 0x008fe200078e0206 */
[----:B----4-:R-:W-:-:S05]  /*0110*/  IADD3 R9, PT, PT, R2, R5, RZ ;  /* 0x0000000502097210 */ /* 0x010fca0007ffe0ff */
[----:B------:R-:W-:Y:S01]  /*0120*/  STG.E desc[UR4][R6.64], R9 ;  /* 0x0000000906007986 */ /* 0x000fe2000c101904 */
[----:B------:R-:W-:Y:S05]  /*0130*/  EXIT ;  /* 0x000000000000794d */ /* 0x000fea0003800000 */
.L_x_0:
[----:B------:R-:W-:-:S00]  /*0140*/  BRA `(.L_x_0) ;  /* 0xfffffffc00fc7947 */ /* 0x000fc0000383ffff */
[----:B------:R-:W-:-:S00]  /*0150*/  NOP ;  /* 0x0000000000007918 */ /* 0x000fc00000000000 */
        /* <DEDUP_REMOVED lines=10> */
.L_x_1:


//--------------------- .nv.shared.reserved.0     --------------------------
	.section	.nv.shared.reserved.0,"aw",@nobits
	.weak		__nv_reservedSMEM_offset_0_alias
	.size		__nv_reservedSMEM_offset_0_alias, 0, 64
	.other		__nv_reservedSMEM_offset_0_alias,@"STO_CUDA_RESERVED_SHARED STV_DEFAULT"
__nv_reservedSMEM_offset_0_alias:
	.zero		0
	.zero		64


//--------------------- .nv.constant0._Z17vector_add_kernelPKiS0_Pii --------------------------
	.section	.nv.constant0._Z17vector_add_kernelPKiS0_Pii,"a",@progbits
	.sectionflags	@""
	.align	4
.nv.constant0._Z17vector_add_kernelPKiS0_Pii:
	.zero		924


//--------------------- SYMBOLS --------------------------

	.type		.nv.reservedSmem.offset0,@object
	.size		.nv.reservedSmem.offset0,0x4
